//
// Generated by NVIDIA NVVM Compiler
//
// Compiler Build ID: CL-36424714
// Cuda compilation tools, release 13.0, V13.0.88
// Based on NVVM 20.0.0
//

.version 9.0
.target sm_100
.address_size 64

	// .globl	_Z9vectorAddiPfS_S_

.visible .entry _Z9vectorAddiPfS_S_(
	.param .u32 _Z9vectorAddiPfS_S__param_0,
	.param .u64 .ptr .align 1 _Z9vectorAddiPfS_S__param_1,
	.param .u64 .ptr .align 1 _Z9vectorAddiPfS_S__param_2,
	.param .u64 .ptr .align 1 _Z9vectorAddiPfS_S__param_3
)
{
	.reg .pred 	%p<2>;
	.reg .b32 	%r<6>;
	.reg .b32 	%f<4>;
	.reg .b64 	%rd<11>;

	ld.param.u32 	%r2, [_Z9vectorAddiPfS_S__param_0];
	ld.param.u64 	%rd1, [_Z9vectorAddiPfS_S__param_1];
	ld.param.u64 	%rd2, [_Z9vectorAddiPfS_S__param_2];
	ld.param.u64 	%rd3, [_Z9vectorAddiPfS_S__param_3];
	mov.u32 	%r3, %ctaid.x;
	mov.u32 	%r4, %ntid.x;
	mov.u32 	%r5, %tid.x;
	mad.lo.s32 	%r1, %r3, %r4, %r5;
	setp.ge.s32 	%p1, %r1, %r2;
	@%p1 bra 	$L__BB0_2;
	cvta.to.global.u64 	%rd4, %rd1;
	cvta.to.global.u64 	%rd5, %rd2;
	cvta.to.global.u64 	%rd6, %rd3;
	mul.wide.s32 	%rd7, %r1, 4;
	add.s64 	%rd8, %rd4, %rd7;
	ld.global.f32 	%f1, [%rd8];
	add.s64 	%rd9, %rd5, %rd7;
	ld.global.f32 	%f2, [%rd9];
	add.rn.f32 	%f3, %f1, %f2;
	add.s64 	%rd10, %rd6, %rd7;
	st.global.f32 	[%rd10], %f3;
$L__BB0_2:
	ret;

}
	// .globl	_Z20compareVectorsKernelPfS_Pii
.visible .entry _Z20compareVectorsKernelPfS_Pii(
	.param .u64 .ptr .align 1 _Z20compareVectorsKernelPfS_Pii_param_0,
	.param .u64 .ptr .align 1 _Z20compareVectorsKernelPfS_Pii_param_1,
	.param .u64 .ptr .align 1 _Z20compareVectorsKernelPfS_Pii_param_2,
	.param .u32 _Z20compareVectorsKernelPfS_Pii_param_3
)
{
	.reg .pred 	%p<3>;
	.reg .b32 	%r<7>;
	.reg .b32 	%f<5>;
	.reg .b64 	%rd<10>;
	.reg .b64 	%fd<2>;

	ld.param.u64 	%rd1, [_Z20compareVectorsKernelPfS_Pii_param_0];
	ld.param.u64 	%rd2, [_Z20compareVectorsKernelPfS_Pii_param_1];
	ld.param.u64 	%rd3, [_Z20compareVectorsKernelPfS_Pii_param_2];
	ld.param.u32 	%r2, [_Z20compareVectorsKernelPfS_Pii_param_3];
	mov.u32 	%r3, %tid.x;
	mov.u32 	%r4, %ctaid.x;
	mov.u32 	%r5, %ntid.x;
	mad.lo.s32 	%r1, %r4, %r5, %r3;
	setp.ge.s32 	%p1, %r1, %r2;
	@%p1 bra 	$L__BB1_3;
	cvta.to.global.u64 	%rd4, %rd1;
	cvta.to.global.u64 	%rd5, %rd2;
	mul.wide.s32 	%rd6, %r1, 4;
	add.s64 	%rd7, %rd4, %rd6;
	ld.global.f32 	%f1, [%rd7];
	add.s64 	%rd8, %rd5, %rd6;
	ld.global.f32 	%f2, [%rd8];
	sub.f32 	%f3, %f1, %f2;
	abs.f32 	%f4, %f3;
	cvt.f64.f32 	%fd1, %f4;
	setp.leu.f64 	%p2, %fd1, 0d3EB0C6F7A0B5ED8D;
	@%p2 bra 	$L__BB1_3;
	cvta.to.global.u64 	%rd9, %rd3;
	mov.b32 	%r6, 0;
	st.global.u32 	[%rd9], %r6;
$L__BB1_3:
	ret;

}


// ===== COMPILED SASS (sm_100) =====

	.target	sm_100

	.elftype	@"ET_EXEC"


//--------------------- .note.nv.tkinfo           --------------------------
	.section	.note.nv.tkinfo,"",@"SHT_NOTE"
	.sectionflags	@"SHF_NOTE_NV_TKINFO"
	.tkinfo
        /*0018*/ 	.word	0x00000002
        /*0030*/ 	.string	""
        /*0030*/ 	.string	"ptxas"
        /*0030*/ 	.string	"Cuda compilation tools, release 13.0, V13.0.88"
        /*0030*/ 	.string	"Build cuda_13.0.r13.0/compiler.36424714_0"
        /*0030*/ 	.string	"-arch sm_100 -m 64 "



//--------------------- .note.nv.cuinfo           --------------------------
	.section	.note.nv.cuinfo,"",@"SHT_NOTE"
	.sectionflags	@"SHF_NOTE_NV_CUINFO"
        /*0018*/ 	.short	0x0002
        /*001a*/ 	.short	0x0064
        /*001c*/ 	.short	0x0082
	.zero		2


//--------------------- .nv.info                  --------------------------
	.section	.nv.info,"",@"SHT_CUDA_INFO"
	.align	4


	//----- nvinfo : EIATTR_REGCOUNT
	.align		4
        /*0000*/ 	.byte	0x04, 0x2f
        /*0002*/ 	.short	(.L_1 - .L_0)
	.align		4
.L_0:
        /*0004*/ 	.word	index@(_Z9vectorAddiPfS_S_)
        /*0008*/ 	.word	0x0000000c


	//----- nvinfo : EIATTR_FRAME_SIZE
	.align		4
.L_1:
        /*000c*/ 	.byte	0x04, 0x11
        /*000e*/ 	.short	(.L_3 - .L_2)
	.align		4
.L_2:
        /*0010*/ 	.word	index@(_Z9vectorAddiPfS_S_)
        /*0014*/ 	.word	0x00000000


	//----- nvinfo : EIATTR_REGCOUNT
	.align		4
.L_3:
        /*0018*/ 	.byte	0x04, 0x2f
        /*001a*/ 	.short	(.L_5 - .L_4)
	.align		4
.L_4:
        /*001c*/ 	.word	index@(_Z20compareVectorsKernelPfS_Pii)
        /*0020*/ 	.word	0x0000000a


	//----- nvinfo : EIATTR_FRAME_SIZE
	.align		4
.L_5:
        /*0024*/ 	.byte	0x04, 0x11
        /*0026*/ 	.short	(.L_7 - .L_6)
	.align		4
.L_6:
        /*0028*/ 	.word	index@(_Z20compareVectorsKernelPfS_Pii)
        /*002c*/ 	.word	0x00000000


	//----- nvinfo : EIATTR_MIN_STACK_SIZE
	.align		4
.L_7:
        /*0030*/ 	.byte	0x04, 0x12
        /*0032*/ 	.short	(.L_9 - .L_8)
	.align		4
.L_8:
        /*0034*/ 	.word	index@(_Z20compareVectorsKernelPfS_Pii)
        /*0038*/ 	.word	0x00000000


	//----- nvinfo : EIATTR_MIN_STACK_SIZE
	.align		4
.L_9:
        /*003c*/ 	.byte	0x04, 0x12
        /*003e*/ 	.short	(.L_11 - .L_10)
	.align		4
.L_10:
        /*0040*/ 	.word	index@(_Z9vectorAddiPfS_S_)
        /*0044*/ 	.word	0x00000000
.L_11:


//--------------------- .nv.compat                --------------------------
	.section	.nv.compat,"",@"SHT_CUDA_COMPAT_INFO"
	.align	4
        /*0000*/ 	.byte	0x02, 0x09, 0x00, 0x00, 0x02, 0x02, 0x01, 0x00, 0x02, 0x05, 0x05, 0x00, 0x03, 0x07, 0x01, 0x01
        /*0010*/ 	.byte	0x02, 0x03, 0x00, 0x00, 0x02, 0x06, 0x01, 0x00, 0x04, 0x0b, 0x08, 0x00, 0x01, 0x00, 0x00, 0x00
        /*0020*/ 	.byte	0x00, 0x00, 0x00, 0x00


//--------------------- .nv.info._Z20compareVectorsKernelPfS_Pii --------------------------
	.section	.nv.info._Z20compareVectorsKernelPfS_Pii,"",@"SHT_CUDA_INFO"
	.sectionflags	@""
	.align	4


	//----- nvinfo : EIATTR_CUDA_API_VERSION
	.align		4
        /*0000*/ 	.byte	0x04, 0x37
        /*0002*/ 	.short	(.L_13 - .L_12)
.L_12:
        /*0004*/ 	.word	0x00000082


	//----- nvinfo : EIATTR_KPARAM_INFO
	.align		4
.L_13:
        /*0008*/ 	.byte	0x04, 0x17
        /*000a*/ 	.short	(.L_15 - .L_14)
.L_14:
        /*000c*/ 	.word	0x00000000
        /*0010*/ 	.short	0x0003
        /*0012*/ 	.short	0x0018
        /*0014*/ 	.byte	0x00, 0xf0, 0x11, 0x00


	//----- nvinfo : EIATTR_KPARAM_INFO
	.align		4
.L_15:
        /*0018*/ 	.byte	0x04, 0x17
        /*001a*/ 	.short	(.L_17 - .L_16)
.L_16:
        /*001c*/ 	.word	0x00000000
        /*0020*/ 	.short	0x0002
        /*0022*/ 	.short	0x0010
        /*0024*/ 	.byte	0x00, 0xf5, 0x21, 0x00


	//----- nvinfo : EIATTR_KPARAM_INFO
	.align		4
.L_17:
        /*0028*/ 	.byte	0x04, 0x17
        /*002a*/ 	.short	(.L_19 - .L_18)
.L_18:
        /*002c*/ 	.word	0x00000000
        /*0030*/ 	.short	0x0001
        /*0032*/ 	.short	0x0008
        /*0034*/ 	.byte	0x00, 0xf5, 0x21, 0x00


	//----- nvinfo : EIATTR_KPARAM_INFO
	.align		4
.L_19:
        /*0038*/ 	.byte	0x04, 0x17
        /*003a*/ 	.short	(.L_21 - .L_20)
.L_20:
        /*003c*/ 	.word	0x00000000
        /*0040*/ 	.short	0x0000
        /*0042*/ 	.short	0x0000
        /*0044*/ 	.byte	0x00, 0xf5, 0x21, 0x00


	//----- nvinfo : EIATTR_SPARSE_MMA_MASK
	.align		4
.L_21:
        /*0048*/ 	.byte	0x03, 0x50
        /*004a*/ 	.short	0x0000


	//----- nvinfo : EIATTR_MAXREG_COUNT
	.align		4
        /*004c*/ 	.byte	0x03, 0x1b
        /*004e*/ 	.short	0x00ff


	//----- nvinfo : EIATTR_MERCURY_ISA_VERSION
	.align		4
        /*0050*/ 	.byte	0x03, 0x5f
        /*0052*/ 	.short	0x0101


	//----- nvinfo : EIATTR_VRC_CTA_INIT_COUNT
	.align		4
        /*0054*/ 	.byte	0x02, 0x4a
	.zero		1
	.zero		1


	//----- nvinfo : EIATTR_EXIT_INSTR_OFFSETS
	.align		4
        /*0058*/ 	.byte	0x04, 0x1c
        /*005a*/ 	.short	(.L_23 - .L_22)


	//   ....[0]....
.L_22:
        /*005c*/ 	.word	0x00000070


	//   ....[1]....
        /*0060*/ 	.word	0x00000140


	//   ....[2]....
        /*0064*/ 	.word	0x00000170


	//----- nvinfo : EIATTR_CBANK_PARAM_SIZE
	.align		4
.L_23:
        /*0068*/ 	.byte	0x03, 0x19
        /*006a*/ 	.short	0x001c


	//----- nvinfo : EIATTR_PARAM_CBANK
	.align		4
        /*006c*/ 	.byte	0x04, 0x0a
        /*006e*/ 	.short	(.L_25 - .L_24)
	.align		4
.L_24:
        /*0070*/ 	.word	index@(.nv.constant0._Z20compareVectorsKernelPfS_Pii)
        /*0074*/ 	.short	0x0380
        /*0076*/ 	.short	0x001c


	//----- nvinfo : EIATTR_SW_WAR
	.align		4
.L_25:
        /*0078*/ 	.byte	0x04, 0x36
        /*007a*/ 	.short	(.L_27 - .L_26)
.L_26:
        /*007c*/ 	.word	0x00000008
.L_27:


//--------------------- .nv.info._Z9vectorAddiPfS_S_ --------------------------
	.section	.nv.info._Z9vectorAddiPfS_S_,"",@"SHT_CUDA_INFO"
	.sectionflags	@""
	.align	4


	//----- nvinfo : EIATTR_CUDA_API_VERSION
	.align		4
        /*0000*/ 	.byte	0x04, 0x37
        /*0002*/ 	.short	(.L_29 - .L_28)
.L_28:
        /*0004*/ 	.word	0x00000082


	//----- nvinfo : EIATTR_KPARAM_INFO
	.align		4
.L_29:
        /*0008*/ 	.byte	0x04, 0x17
        /*000a*/ 	.short	(.L_31 - .L_30)
.L_30:
        /*000c*/ 	.word	0x00000000
        /*0010*/ 	.short	0x0003
        /*0012*/ 	.short	0x0018
        /*0014*/ 	.byte	0x00, 0xf5, 0x21, 0x00


	//----- nvinfo : EIATTR_KPARAM_INFO
	.align		4
.L_31:
        /*0018*/ 	.byte	0x04, 0x17
        /*001a*/ 	.short	(.L_33 - .L_32)
.L_32:
        /*001c*/ 	.word	0x00000000
        /*0020*/ 	.short	0x0002
        /*0022*/ 	.short	0x0010
        /*0024*/ 	.byte	0x00, 0xf5, 0x21, 0x00


	//----- nvinfo : EIATTR_KPARAM_INFO
	.align		4
.L_33:
        /*0028*/ 	.byte	0x04, 0x17
        /*002a*/ 	.short	(.L_35 - .L_34)
.L_34:
        /*002c*/ 	.word	0x00000000
        /*0030*/ 	.short	0x0001
        /*0032*/ 	.short	0x0008
        /*0034*/ 	.byte	0x00, 0xf5, 0x21, 0x00


	//----- nvinfo : EIATTR_KPARAM_INFO
	.align		4
.L_35:
        /*0038*/ 	.byte	0x04, 0x17
        /*003a*/ 	.short	(.L_37 - .L_36)
.L_36:
        /*003c*/ 	.word	0x00000000
        /*0040*/ 	.short	0x0000
        /*0042*/ 	.short	0x0000
        /*0044*/ 	.byte	0x00, 0xf0, 0x11, 0x00


	//----- nvinfo : EIATTR_SPARSE_MMA_MASK
	.align		4
.L_37:
        /*0048*/ 	.byte	0x03, 0x50
        /*004a*/ 	.short	0x0000


	//----- nvinfo : EIATTR_MAXREG_COUNT
	.align		4
        /*004c*/ 	.byte	0x03, 0x1b
        /*004e*/ 	.short	0x00ff


	//----- nvinfo : EIATTR_MERCURY_ISA_VERSION
	.align		4
        /*0050*/ 	.byte	0x03, 0x5f
        /*0052*/ 	.short	0x0101


	//----- nvinfo : EIATTR_VRC_CTA_INIT_COUNT
	.align		4
        /*0054*/ 	.byte	0x02, 0x4a
	.zero		1
	.zero		1


	//----- nvinfo : EIATTR_EXIT_INSTR_OFFSETS
	.align		4
        /*0058*/ 	.byte	0x04, 0x1c
        /*005a*/ 	.short	(.L_39 - .L_38)


	//   ....[0]....
.L_38:
        /*005c*/ 	.word	0x00000070


	//   ....[1]....
        /*0060*/ 	.word	0x00000130


	//----- nvinfo : EIATTR_CBANK_PARAM_SIZE
	.align		4
.L_39:
        /*0064*/ 	.byte	0x03, 0x19
        /*0066*/ 	.short	0x0020


	//----- nvinfo : EIATTR_PARAM_CBANK
	.align		4
        /*0068*/ 	.byte	0x04, 0x0a
        /*006a*/ 	.short	(.L_41 - .L_40)
	.align		4
.L_40:
        /*006c*/ 	.word	index@(.nv.constant0._Z9vectorAddiPfS_S_)
        /*0070*/ 	.short	0x0380
        /*0072*/ 	.short	0x0020


	//----- nvinfo : EIATTR_SW_WAR
	.align		4
.L_41:
        /*0074*/ 	.byte	0x04, 0x36
        /*0076*/ 	.short	(.L_43 - .L_42)
.L_42:
        /*0078*/ 	.word	0x00000008
.L_43:


//--------------------- .nv.callgraph             --------------------------
	.section	.nv.callgraph,"",@"SHT_CUDA_CALLGRAPH"
	.align	4
	.sectionentsize	8
	.align		4
        /*0000*/ 	.word	0x00000000
	.align		4
        /*0004*/ 	.word	0xffffffff
	.align		4
        /*0008*/ 	.word	0x00000000
	.align		4
        /*000c*/ 	.word	0xfffffffe
	.align		4
        /*0010*/ 	.word	0x00000000
	.align		4
        /*0014*/ 	.word	0xfffffffd
	.align		4
        /*0018*/ 	.word	0x00000000
	.align		4
        /*001c*/ 	.word	0xfffffffc


//--------------------- .text._Z20compareVectorsKernelPfS_Pii --------------------------
	.section	.text._Z20compareVectorsKernelPfS_Pii,"ax",@progbits
	.align	128
        .global         _Z20compareVectorsKernelPfS_Pii
        .type           _Z20compareVectorsKernelPfS_Pii,@function
        .size           _Z20compareVectorsKernelPfS_Pii,(.L_x_2 - _Z20compareVectorsKernelPfS_Pii)
        .other          _Z20compareVectorsKernelPfS_Pii,@"STO_CUDA_ENTRY STV_DEFAULT"
_Z20compareVectorsKernelPfS_Pii:
.text._Z20compareVectorsKernelPfS_Pii:
[----:B------:R-:W-:Y:S01]  /*0000*/  LDC R1, c[0x0][0x37c] ;  /* 0x0000df00ff017b82 */ /* 0x000fe20000000800 */
[----:B------:R-:W0:Y:S07]  /*0010*/  S2R R7, SR_TID.X ;  /* 0x0000000000077919 */ /* 0x000e2e0000002100 */
[----:B------:R-:W0:Y:S01]  /*0020*/  S2UR UR4, SR_CTAID.X ;  /* 0x00000000000479c3 */ /* 0x000e220000002500 */
[----:B------:R-:W1:Y:S07]  /*0030*/  LDCU UR5, c[0x0][0x398] ;  /* 0x00007300ff0577ac */ /* 0x000e6e0008000800 */
[----:B------:R-:W0:Y:S02]  /*0040*/  LDC R0, c[0x0][0x360] ;  /* 0x0000d800ff007b82 */ /* 0x000e240000000800 */
[----:B0-----:R-:W-:-:S05]  /*0050*/  IMAD R7, R0, UR4, R7 ;  /* 0x0000000400077c24 */ /* 0x001fca000f8e0207 */
[----:B-1----:R-:W-:-:S13]  /*0060*/  ISETP.GE.AND P0, PT, R7, UR5, PT ;  /* 0x0000000507007c0c */ /* 0x002fda000bf06270 */
[----:B------:R-:W-:Y:S05]  /*0070*/  @P0 EXIT ;  /* 0x000000000000094d */ /* 0x000fea0003800000 */
[----:B------:R-:W0:Y:S01]  /*0080*/  LDC.64 R2, c[0x0][0x380] ;  /* 0x0000e000ff027b82 */ /* 0x000e220000000a00 */
[----:B------:R-:W1:Y:S07]  /*0090*/  LDCU.64 UR4, c[0x0][0x358] ;  /* 0x00006b00ff0477ac */ /* 0x000e6e0008000a00 */
[----:B------:R-:W2:Y:S01]  /*00a0*/  LDC.64 R4, c[0x0][0x388] ;  /* 0x0000e200ff047b82 */ /* 0x000ea20000000a00 */
[----:B0-----:R-:W-:-:S06]  /*00b0*/  IMAD.WIDE R2, R7, 0x4, R2 ;  /* 0x0000000407027825 */ /* 0x001fcc00078e0202 */
[----:B-1----:R-:W3:Y:S01]  /*00c0*/  LDG.E R2, desc[UR4][R2.64] ;  /* 0x0000000402027981 */ /* 0x002ee2000c1e1900 */
[----:B--2---:R-:W-:-:S06]  /*00d0*/  IMAD.WIDE R4, R7, 0x4, R4 ;  /* 0x0000000407047825 */ /* 0x004fcc00078e0204 */
[----:B------:R-:W3:Y:S01]  /*00e0*/  LDG.E R5, desc[UR4][R4.64] ;  /* 0x0000000404057981 */ /* 0x000ee2000c1e1900 */
[----:B------:R-:W-:Y:S01]  /*00f0*/  UMOV UR6, 0xa0b5ed8d ;  /* 0xa0b5ed8d00067882 */ /* 0x000fe20000000000 */
[----:B------:R-:W-:Y:S01]  /*0100*/  UMOV UR7, 0x3eb0c6f7 ;  /* 0x3eb0c6f700077882 */ /* 0x000fe20000000000 */
[----:B---3--:R-:W-:-:S06]  /*0110*/  FADD R6, R2, -R5 ;  /* 0x8000000502067221 */ /* 0x008fcc0000000000 */
[----:B------:R-:W0:Y:S02]  /*0120*/  F2F.F64.F32 R6, |R6| ;  /* 0x4000000600067310 */ /* 0x000e240000201800 */
[----:B0-----:R-:W-:-:S14]  /*0130*/  DSETP.GT.AND P0, PT, R6, UR6, PT ;  /* 0x0000000606007e2a */ /* 0x001fdc000bf04000 */
[----:B------:R-:W-:Y:S05]  /*0140*/  @!P0 EXIT ;  /* 0x000000000000894d */ /* 0x000fea0003800000 */
[----:B------:R-:W0:Y:S02]  /*0150*/  LDC.64 R2, c[0x0][0x390] ;  /* 0x0000e400ff027b82 */ /* 0x000e240000000a00 */
[----:B0-----:R-:W-:Y:S01]  /*0160*/  STG.E desc[UR4][R2.64], RZ ;  /* 0x000000ff02007986 */ /* 0x001fe2000c101904 */
[----:B------:R-:W-:Y:S05]  /*0170*/  EXIT ;  /* 0x000000000000794d */ /* 0x000fea0003800000 */
.L_x_0:
[----:B------:R-:W-:-:S00]  /*0180*/  BRA `(.L_x_0) ;  /* 0xfffffffc00fc7947 */ /* 0x000fc0000383ffff */
[----:B------:R-:W-:-:S00]  /*0190*/  NOP ;  /* 0x0000000000007918 */ /* 0x000fc00000000000 */
        /* <DEDUP_REMOVED lines=14> */
.L_x_2:


//--------------------- .text._Z9vectorAddiPfS_S_ --------------------------
	.section	.text._Z9vectorAddiPfS_S_,"ax",@progbits
	.align	128
        .global         _Z9vectorAddiPfS_S_
        .type           _Z9vectorAddiPfS_S_,@function
        .size           _Z9vectorAddiPfS_S_,(.L_x_3 - _Z9vectorAddiPfS_S_)
        .other          _Z9vectorAddiPfS_S_,@"STO_CUDA_ENTRY STV_DEFAULT"
_Z9vectorAddiPfS_S_:
.text._Z9vectorAddiPfS_S_:
        /* <DEDUP_REMOVED lines=10> */
[----:B------:R-:W2:Y:S08]  /*00a0*/  LDC.64 R4, c[0x0][0x390] ;  /* 0x0000e400ff047b82 */ /* 0x000eb00000000a00 */
[----:B------:R-:W3:Y:S01]  /*00b0*/  LDC.64 R6, c[0x0][0x398] ;  /* 0x0000e600ff067b82 */ /* 0x000ee20000000a00 */
[----:B0-----:R-:W-:-:S06]  /*00c0*/  IMAD.WIDE R2, R9, 0x4, R2 ;  /* 0x0000000409027825 */ /* 0x001fcc00078e0202 */
[----:B-1----:R-:W4:Y:S01]  /*00d0*/  LDG.E R2, desc[UR4][R2.64] ;  /* 0x0000000402027981 */ /* 0x002f22000c1e1900 */
[----:B--2---:R-:W-:-:S06]  /*00e0*/  IMAD.WIDE R4, R9, 0x4, R4 ;  /* 0x0000000409047825 */ /* 0x004fcc00078e0204 */
[----:B------:R-:W4:Y:S01]  /*00f0*/  LDG.E R5, desc[UR4][R4.64] ;  /* 0x0000000404057981 */ /* 0x000f22000c1e1900 */
[----:B---3--:R-:W-:-:S04]  /*0100*/  IMAD.WIDE R6, R9, 0x4, R6 ;  /* 0x0000000409067825 */ /* 0x008fc800078e0206 */
[----:B----4-:R-:W-:-:S05]  /*0110*/  FADD R9, R2, R5 ;  /* 0x0000000502097221 */ /* 0x010fca0000000000 */
[----:B------:R-:W-:Y:S01]  /*0120*/  STG.E desc[UR4][R6.64], R9 ;  /* 0x0000000906007986 */ /* 0x000fe2000c101904 */
[----:B------:R-:W-:Y:S05]  /*0130*/  EXIT ;  /* 0x000000000000794d */ /* 0x000fea0003800000 */
.L_x_1:
        /* <DEDUP_REMOVED lines=12> */
.L_x_3:


//--------------------- .nv.shared.reserved.0     --------------------------
	.section	.nv.shared.reserved.0,"aw",@nobits
	.weak		__nv_reservedSMEM_offset_0_alias
	.size		__nv_reservedSMEM_offset_0_alias, 0, 64
	.other		__nv_reservedSMEM_offset_0_alias,@"STO_CUDA_RESERVED_SHARED STV_DEFAULT"
__nv_reservedSMEM_offset_0_alias:
	.zero		0
	.zero		64


//--------------------- .nv.constant0._Z20compareVectorsKernelPfS_Pii --------------------------
	.section	.nv.constant0._Z20compareVectorsKernelPfS_Pii,"a",@progbits
	.sectionflags	@""
	.align	4
.nv.constant0._Z20compareVectorsKernelPfS_Pii:
	.zero		924


//--------------------- .nv.constant0._Z9vectorAddiPfS_S_ --------------------------
	.section	.nv.constant0._Z9vectorAddiPfS_S_,"a",@progbits
	.sectionflags	@""
	.align	4
.nv.constant0._Z9vectorAddiPfS_S_:
	.zero		928


//--------------------- SYMBOLS --------------------------

	.type		.nv.reservedSmem.offset0,@object
	.size		.nv.reservedSmem.offset0,0x4
